//
// Generated by NVIDIA NVVM Compiler
//
// Compiler Build ID: CL-36424714
// Cuda compilation tools, release 13.0, V13.0.88
// Based on NVVM 20.0.0
//

.version 9.0
.target sm_100
.address_size 64

	// .globl	_Z23global_to_shared_kernelIfEvPKT_ib
.extern .shared .align 32 .b8 smem[];
.extern .shared .align 16 .b8 smem4[];

.visible .entry _Z23global_to_shared_kernelIfEvPKT_ib(
	.param .u64 .ptr .align 1 _Z23global_to_shared_kernelIfEvPKT_ib_param_0,
	.param .u32 _Z23global_to_shared_kernelIfEvPKT_ib_param_1,
	.param .u8 _Z23global_to_shared_kernelIfEvPKT_ib_param_2
)
{
	.reg .pred 	%p<3>;
	.reg .b16 	%rs<2>;
	.reg .b32 	%r<18>;
	.reg .b32 	%f<2>;
	.reg .b64 	%rd<9>;

	ld.param.u64 	%rd1, [_Z23global_to_shared_kernelIfEvPKT_ib_param_0];
	ld.param.u32 	%r3, [_Z23global_to_shared_kernelIfEvPKT_ib_param_1];
	ld.param.s8 	%rs1, [_Z23global_to_shared_kernelIfEvPKT_ib_param_2];
	mov.u32 	%r1, %tid.x;
	mov.u32 	%r4, %ctaid.x;
	mov.u32 	%r5, %ntid.x;
	mad.lo.s32 	%r2, %r4, %r5, %r1;
	setp.ge.s32 	%p1, %r2, %r3;
	@%p1 bra 	$L__BB0_4;
	setp.eq.s16 	%p2, %rs1, 0;
	@%p2 bra 	$L__BB0_3;
	mov.u32 	%r8, smem;
	cvt.u64.u32 	%rd2, %r8;
	cvta.shared.u64 	%rd3, %rd2;
	shl.b32 	%r9, %r1, 2;
	cvt.u64.u32 	%rd4, %r9;
	shl.b32 	%r10, %r2, 2;
	cvt.u64.u32 	%rd5, %r10;
	cvt.u32.u64 	%r11, %rd4;
	cvt.u32.u64 	%r12, %rd3;
	add.s32 	%r6, %r12, %r11;
	cvt.u32.u64 	%r13, %rd1;
	cvt.u32.u64 	%r14, %rd5;
	add.s32 	%r7, %r13, %r14;
	// begin inline asm
	cp.async.ca.shared.global [%r6], [%r7], 4;
	// end inline asm
	bra.uni 	$L__BB0_4;
$L__BB0_3:
	cvta.to.global.u64 	%rd6, %rd1;
	mul.wide.s32 	%rd7, %r2, 4;
	add.s64 	%rd8, %rd6, %rd7;
	ld.global.f32 	%f1, [%rd8];
	shl.b32 	%r15, %r1, 2;
	mov.u32 	%r16, smem;
	add.s32 	%r17, %r16, %r15;
	st.shared.f32 	[%r17], %f1;
$L__BB0_4:
	bar.sync 	0;
	ret;

}
	// .globl	_Z23global_to_shared_kernelI6float4EvPKT_ib
.visible .entry _Z23global_to_shared_kernelI6float4EvPKT_ib(
	.param .u64 .ptr .align 1 _Z23global_to_shared_kernelI6float4EvPKT_ib_param_0,
	.param .u32 _Z23global_to_shared_kernelI6float4EvPKT_ib_param_1,
	.param .u8 _Z23global_to_shared_kernelI6float4EvPKT_ib_param_2
)
{
	.reg .pred 	%p<3>;
	.reg .b16 	%rs<2>;
	.reg .b32 	%r<18>;
	.reg .b32 	%f<5>;
	.reg .b64 	%rd<9>;

	ld.param.u64 	%rd1, [_Z23global_to_shared_kernelI6float4EvPKT_ib_param_0];
	ld.param.u32 	%r3, [_Z23global_to_shared_kernelI6float4EvPKT_ib_param_1];
	ld.param.s8 	%rs1, [_Z23global_to_shared_kernelI6float4EvPKT_ib_param_2];
	mov.u32 	%r1, %tid.x;
	mov.u32 	%r4, %ctaid.x;
	mov.u32 	%r5, %ntid.x;
	mad.lo.s32 	%r2, %r4, %r5, %r1;
	setp.ge.s32 	%p1, %r2, %r3;
	@%p1 bra 	$L__BB1_4;
	setp.eq.s16 	%p2, %rs1, 0;
	@%p2 bra 	$L__BB1_3;
	mov.u32 	%r8, smem4;
	cvt.u64.u32 	%rd2, %r8;
	cvta.shared.u64 	%rd3, %rd2;
	shl.b32 	%r9, %r1, 4;
	cvt.u64.u32 	%rd4, %r9;
	shl.b32 	%r10, %r2, 4;
	cvt.u64.u32 	%rd5, %r10;
	cvt.u32.u64 	%r11, %rd4;
	cvt.u32.u64 	%r12, %rd3;
	add.s32 	%r6, %r12, %r11;
	cvt.u32.u64 	%r13, %rd1;
	cvt.u32.u64 	%r14, %rd5;
	add.s32 	%r7, %r13, %r14;
	// begin inline asm
	cp.async.ca.shared.global [%r6], [%r7], 16;
	// end inline asm
	bra.uni 	$L__BB1_4;
$L__BB1_3:
	shl.b32 	%r15, %r1, 4;
	mov.u32 	%r16, smem4;
	add.s32 	%r17, %r16, %r15;
	cvta.to.global.u64 	%rd6, %rd1;
	mul.wide.s32 	%rd7, %r2, 16;
	add.s64 	%rd8, %rd6, %rd7;
	ld.global.v4.f32 	{%f1, %f2, %f3, %f4}, [%rd8];
	st.shared.v4.f32 	[%r17], {%f1, %f2, %f3, %f4};
$L__BB1_4:
	// begin inline asm
	cp.async.commit_group;
	// end inline asm
	// begin inline asm
	cp.async.wait_group 0;
	// end inline asm
	bar.sync 	0;
	ret;

}


// ===== COMPILED SASS (sm_100) =====

	.target	sm_100

	.elftype	@"ET_EXEC"


//--------------------- .note.nv.tkinfo           --------------------------
	.section	.note.nv.tkinfo,"",@"SHT_NOTE"
	.sectionflags	@"SHF_NOTE_NV_TKINFO"
	.tkinfo
        /*0018*/ 	.word	0x00000002
        /*0030*/ 	.string	""
        /*0030*/ 	.string	"ptxas"
        /*0030*/ 	.string	"Cuda compilation tools, release 13.0, V13.0.88"
        /*0030*/ 	.string	"Build cuda_13.0.r13.0/compiler.36424714_0"
        /*0030*/ 	.string	"-arch sm_100 -m 64 "



//--------------------- .note.nv.cuinfo           --------------------------
	.section	.note.nv.cuinfo,"",@"SHT_NOTE"
	.sectionflags	@"SHF_NOTE_NV_CUINFO"
        /*0018*/ 	.short	0x0002
        /*001a*/ 	.short	0x0064
        /*001c*/ 	.short	0x0082
	.zero		2


//--------------------- .nv.info                  --------------------------
	.section	.nv.info,"",@"SHT_CUDA_INFO"
	.align	4


	//----- nvinfo : EIATTR_REGCOUNT
	.align		4
        /*0000*/ 	.byte	0x04, 0x2f
        /*0002*/ 	.short	(.L_1 - .L_0)
	.align		4
.L_0:
        /*0004*/ 	.word	index@(_Z23global_to_shared_kernelIfEvPKT_ib)
        /*0008*/ 	.word	0x0000000e


	//----- nvinfo : EIATTR_FRAME_SIZE
	.align		4
.L_1:
        /*000c*/ 	.byte	0x04, 0x11
        /*000e*/ 	.short	(.L_3 - .L_2)
	.align		4
.L_2:
        /*0010*/ 	.word	index@(_Z23global_to_shared_kernelIfEvPKT_ib)
        /*0014*/ 	.word	0x00000000


	//----- nvinfo : EIATTR_REGCOUNT
	.align		4
.L_3:
        /*0018*/ 	.byte	0x04, 0x2f
        /*001a*/ 	.short	(.L_5 - .L_4)
	.align		4
.L_4:
        /*001c*/ 	.word	index@(_Z23global_to_shared_kernelI6float4EvPKT_ib)
        /*0020*/ 	.word	0x00000010


	//----- nvinfo : EIATTR_FRAME_SIZE
	.align		4
.L_5:
        /*0024*/ 	.byte	0x04, 0x11
        /*0026*/ 	.short	(.L_7 - .L_6)
	.align		4
.L_6:
        /*0028*/ 	.word	index@(_Z23global_to_shared_kernelI6float4EvPKT_ib)
        /*002c*/ 	.word	0x00000000


	//----- nvinfo : EIATTR_MIN_STACK_SIZE
	.align		4
.L_7:
        /*0030*/ 	.byte	0x04, 0x12
        /*0032*/ 	.short	(.L_9 - .L_8)
	.align		4
.L_8:
        /*0034*/ 	.word	index@(_Z23global_to_shared_kernelI6float4EvPKT_ib)
        /*0038*/ 	.word	0x00000000


	//----- nvinfo : EIATTR_MIN_STACK_SIZE
	.align		4
.L_9:
        /*003c*/ 	.byte	0x04, 0x12
        /*003e*/ 	.short	(.L_11 - .L_10)
	.align		4
.L_10:
        /*0040*/ 	.word	index@(_Z23global_to_shared_kernelIfEvPKT_ib)
        /*0044*/ 	.word	0x00000000
.L_11:


//--------------------- .nv.compat                --------------------------
	.section	.nv.compat,"",@"SHT_CUDA_COMPAT_INFO"
	.align	4
        /*0000*/ 	.byte	0x02, 0x09, 0x00, 0x00, 0x02, 0x02, 0x01, 0x00, 0x02, 0x05, 0x05, 0x00, 0x03, 0x07, 0x01, 0x01
        /*0010*/ 	.byte	0x02, 0x03, 0x00, 0x00, 0x02, 0x06, 0x01, 0x00, 0x04, 0x0b, 0x08, 0x00, 0x09, 0x00, 0x00, 0x00
        /*0020*/ 	.byte	0x00, 0x00, 0x00, 0x00


//--------------------- .nv.info._Z23global_to_shared_kernelI6float4EvPKT_ib --------------------------
	.section	.nv.info._Z23global_to_shared_kernelI6float4EvPKT_ib,"",@"SHT_CUDA_INFO"
	.sectionflags	@""
	.align	4


	//----- nvinfo : EIATTR_CUDA_API_VERSION
	.align		4
        /*0000*/ 	.byte	0x04, 0x37
        /*0002*/ 	.short	(.L_13 - .L_12)
.L_12:
        /*0004*/ 	.word	0x00000082


	//----- nvinfo : EIATTR_KPARAM_INFO
	.align		4
.L_13:
        /*0008*/ 	.byte	0x04, 0x17
        /*000a*/ 	.short	(.L_15 - .L_14)
.L_14:
        /*000c*/ 	.word	0x00000000
        /*0010*/ 	.short	0x0002
        /*0012*/ 	.short	0x000c
        /*0014*/ 	.byte	0x00, 0xf0, 0x05, 0x00


	//----- nvinfo : EIATTR_KPARAM_INFO
	.align		4
.L_15:
        /*0018*/ 	.byte	0x04, 0x17
        /*001a*/ 	.short	(.L_17 - .L_16)
.L_16:
        /*001c*/ 	.word	0x00000000
        /*0020*/ 	.short	0x0001
        /*0022*/ 	.short	0x0008
        /*0024*/ 	.byte	0x00, 0xf0, 0x11, 0x00


	//----- nvinfo : EIATTR_KPARAM_INFO
	.align		4
.L_17:
        /*0028*/ 	.byte	0x04, 0x17
        /*002a*/ 	.short	(.L_19 - .L_18)
.L_18:
        /*002c*/ 	.word	0x00000000
        /*0030*/ 	.short	0x0000
        /*0032*/ 	.short	0x0000
        /*0034*/ 	.byte	0x00, 0xf5, 0x21, 0x00


	//----- nvinfo : EIATTR_SPARSE_MMA_MASK
	.align		4
.L_19:
        /*0038*/ 	.byte	0x03, 0x50
        /*003a*/ 	.short	0x0000


	//----- nvinfo : EIATTR_MAXREG_COUNT
	.align		4
        /*003c*/ 	.byte	0x03, 0x1b
        /*003e*/ 	.short	0x00ff


	//----- nvinfo : EIATTR_NUM_BARRIERS
	.align		4
        /*0040*/ 	.byte	0x02, 0x4c
        /*0042*/ 	.byte	0x01
	.zero		1


	//----- nvinfo : EIATTR_MERCURY_ISA_VERSION
	.align		4
        /*0044*/ 	.byte	0x03, 0x5f
        /*0046*/ 	.short	0x0101


	//----- nvinfo : EIATTR_VRC_CTA_INIT_COUNT
	.align		4
        /*0048*/ 	.byte	0x02, 0x4a
	.zero		1
	.zero		1


	//----- nvinfo : EIATTR_EXIT_INSTR_OFFSETS
	.align		4
        /*004c*/ 	.byte	0x04, 0x1c
        /*004e*/ 	.short	(.L_21 - .L_20)


	//   ....[0]....
.L_20:
        /*0050*/ 	.word	0x00000230


	//----- nvinfo : EIATTR_CRS_STACK_SIZE
	.align		4
.L_21:
        /*0054*/ 	.byte	0x04, 0x1e
        /*0056*/ 	.short	(.L_23 - .L_22)
.L_22:
        /*0058*/ 	.word	0x00000000


	//----- nvinfo : EIATTR_CBANK_PARAM_SIZE
	.align		4
.L_23:
        /*005c*/ 	.byte	0x03, 0x19
        /*005e*/ 	.short	0x000d


	//----- nvinfo : EIATTR_PARAM_CBANK
	.align		4
        /*0060*/ 	.byte	0x04, 0x0a
        /*0062*/ 	.short	(.L_25 - .L_24)
	.align		4
.L_24:
        /*0064*/ 	.word	index@(.nv.constant0._Z23global_to_shared_kernelI6float4EvPKT_ib)
        /*0068*/ 	.short	0x0380
        /*006a*/ 	.short	0x000d


	//----- nvinfo : EIATTR_SW_WAR
	.align		4
.L_25:
        /*006c*/ 	.byte	0x04, 0x36
        /*006e*/ 	.short	(.L_27 - .L_26)
.L_26:
        /*0070*/ 	.word	0x00000008
.L_27:


//--------------------- .nv.info._Z23global_to_shared_kernelIfEvPKT_ib --------------------------
	.section	.nv.info._Z23global_to_shared_kernelIfEvPKT_ib,"",@"SHT_CUDA_INFO"
	.sectionflags	@""
	.align	4


	//----- nvinfo : EIATTR_CUDA_API_VERSION
	.align		4
        /*0000*/ 	.byte	0x04, 0x37
        /*0002*/ 	.short	(.L_29 - .L_28)
.L_28:
        /*0004*/ 	.word	0x00000082


	//----- nvinfo : EIATTR_KPARAM_INFO
	.align		4
.L_29:
        /*0008*/ 	.byte	0x04, 0x17
        /*000a*/ 	.short	(.L_31 - .L_30)
.L_30:
        /*000c*/ 	.word	0x00000000
        /*0010*/ 	.short	0x0002
        /*0012*/ 	.short	0x000c
        /*0014*/ 	.byte	0x00, 0xf0, 0x05, 0x00


	//----- nvinfo : EIATTR_KPARAM_INFO
	.align		4
.L_31:
        /*0018*/ 	.byte	0x04, 0x17
        /*001a*/ 	.short	(.L_33 - .L_32)
.L_32:
        /*001c*/ 	.word	0x00000000
        /*0020*/ 	.short	0x0001
        /*0022*/ 	.short	0x0008
        /*0024*/ 	.byte	0x00, 0xf0, 0x11, 0x00


	//----- nvinfo : EIATTR_KPARAM_INFO
	.align		4
.L_33:
        /*0028*/ 	.byte	0x04, 0x17
        /*002a*/ 	.short	(.L_35 - .L_34)
.L_34:
        /*002c*/ 	.word	0x00000000
        /*0030*/ 	.short	0x0000
        /*0032*/ 	.short	0x0000
        /*0034*/ 	.byte	0x00, 0xf5, 0x21, 0x00


	//----- nvinfo : EIATTR_SPARSE_MMA_MASK
	.align		4
.L_35:
        /*0038*/ 	.byte	0x03, 0x50
        /*003a*/ 	.short	0x0000


	//----- nvinfo : EIATTR_MAXREG_COUNT
	.align		4
        /*003c*/ 	.byte	0x03, 0x1b
        /*003e*/ 	.short	0x00ff


	//----- nvinfo : EIATTR_NUM_BARRIERS
	.align		4
        /*0040*/ 	.byte	0x02, 0x4c
        /*0042*/ 	.byte	0x01
	.zero		1


	//----- nvinfo : EIATTR_MERCURY_ISA_VERSION
	.align		4
        /*0044*/ 	.byte	0x03, 0x5f
        /*0046*/ 	.short	0x0101


	//----- nvinfo : EIATTR_VRC_CTA_INIT_COUNT
	.align		4
        /*0048*/ 	.byte	0x02, 0x4a
	.zero		1
	.zero		1


	//----- nvinfo : EIATTR_EXIT_INSTR_OFFSETS
	.align		4
        /*004c*/ 	.byte	0x04, 0x1c
        /*004e*/ 	.short	(.L_37 - .L_36)


	//   ....[0]....
.L_36:
        /*0050*/ 	.word	0x00000210


	//----- nvinfo : EIATTR_CRS_STACK_SIZE
	.align		4
.L_37:
        /*0054*/ 	.byte	0x04, 0x1e
        /*0056*/ 	.short	(.L_39 - .L_38)
.L_38:
        /*0058*/ 	.word	0x00000000


	//----- nvinfo : EIATTR_CBANK_PARAM_SIZE
	.align		4
.L_39:
        /*005c*/ 	.byte	0x03, 0x19
        /*005e*/ 	.short	0x000d


	//----- nvinfo : EIATTR_PARAM_CBANK
	.align		4
        /*0060*/ 	.byte	0x04, 0x0a
        /*0062*/ 	.short	(.L_41 - .L_40)
	.align		4
.L_40:
        /*0064*/ 	.word	index@(.nv.constant0._Z23global_to_shared_kernelIfEvPKT_ib)
        /*0068*/ 	.short	0x0380
        /*006a*/ 	.short	0x000d


	//----- nvinfo : EIATTR_SW_WAR
	.align		4
.L_41:
        /*006c*/ 	.byte	0x04, 0x36
        /*006e*/ 	.short	(.L_43 - .L_42)
.L_42:
        /*0070*/ 	.word	0x00000008
.L_43:


//--------------------- .nv.callgraph             --------------------------
	.section	.nv.callgraph,"",@"SHT_CUDA_CALLGRAPH"
	.align	4
	.sectionentsize	8
	.align		4
        /*0000*/ 	.word	0x00000000
	.align		4
        /*0004*/ 	.word	0xffffffff
	.align		4
        /*0008*/ 	.word	0x00000000
	.align		4
        /*000c*/ 	.word	0xfffffffe
	.align		4
        /*0010*/ 	.word	0x00000000
	.align		4
        /*0014*/ 	.word	0xfffffffd
	.align		4
        /*0018*/ 	.word	0x00000000
	.align		4
        /*001c*/ 	.word	0xfffffffc


//--------------------- .text._Z23global_to_shared_kernelI6float4EvPKT_ib --------------------------
	.section	.text._Z23global_to_shared_kernelI6float4EvPKT_ib,"ax",@progbits
	.align	128
        .global         _Z23global_to_shared_kernelI6float4EvPKT_ib
        .type           _Z23global_to_shared_kernelI6float4EvPKT_ib,@function
        .size           _Z23global_to_shared_kernelI6float4EvPKT_ib,(.L_x_6 - _Z23global_to_shared_kernelI6float4EvPKT_ib)
        .other          _Z23global_to_shared_kernelI6float4EvPKT_ib,@"STO_CUDA_ENTRY STV_DEFAULT"
_Z23global_to_shared_kernelI6float4EvPKT_ib:
.text._Z23global_to_shared_kernelI6float4EvPKT_ib:
[----:B------:R-:W-:Y:S01]  /*0000*/  LDC R1, c[0x0][0x37c] ;  /* 0x0000df00ff017b82 */ /* 0x000fe20000000800 */
[----:B------:R-:W1:Y:S07]  /*0010*/  S2R R13, SR_TID.X ;  /* 0x00000000000d7919 */ /* 0x000e6e0000002100 */
[----:B------:R-:W1:Y:S01]  /*0020*/  S2UR UR4, SR_CTAID.X ;  /* 0x00000000000479c3 */ /* 0x000e620000002500 */
[----:B------:R-:W2:Y:S01]  /*0030*/  LDCU UR5, c[0x0][0x388] ;  /* 0x00007100ff0577ac */ /* 0x000ea20008000800 */
[----:B------:R-:W-:Y:S06]  /*0040*/  BSSY.RECONVERGENT B0, `(.L_x_0) ;  /* 0x000001b000007945 */ /* 0x000fec0003800200 */
[----:B------:R-:W1:Y:S02]  /*0050*/  LDC R0, c[0x0][0x360] ;  /* 0x0000d800ff007b82 */ /* 0x000e640000000800 */
[----:B-1----:R-:W-:-:S05]  /*0060*/  IMAD R9, R0, UR4, R13 ;  /* 0x0000000400097c24 */ /* 0x002fca000f8e020d */
[----:B--2---:R-:W-:-:S13]  /*0070*/  ISETP.GE.AND P0, PT, R9, UR5, PT ;  /* 0x0000000509007c0c */ /* 0x004fda000bf06270 */
[----:B------:R-:W-:Y:S05]  /*0080*/  @P0 BRA `(.L_x_1) ;  /* 0x0000000000580947 */ /* 0x000fea0003800000 */
[----:B------:R-:W1:Y:S02]  /*0090*/  LDCU.U8 UR4, c[0x0][0x38c] ;  /* 0x00007180ff0477ac */ /* 0x000e640008000000 */
[----:B-1----:R-:W-:-:S06]  /*00a0*/  UPRMT UR4, UR4, 0x8880, URZ ;  /* 0x0000888004047896 */ /* 0x002fcc00080000ff */
[----:B------:R-:W-:-:S05]  /*00b0*/  ISETP.NE.AND P0, PT, RZ, UR4, PT ;  /* 0x00000004ff007c0c */ /* 0x000fca000bf05270 */
[----:B------:R-:W1:Y:S08]  /*00c0*/  LDCU.64 UR4, c[0x0][0x358] ;  /* 0x00006b00ff0477ac */ /* 0x000e700008000a00 */
[----:B------:R-:W2:Y:S01]  /*00d0*/  @!P0 LDC.64 R4, c[0x0][0x380] ;  /* 0x0000e000ff048b82 */ /* 0x000ea20000000a00 */
[----:B------:R-:W3:Y:S07]  /*00e0*/  S2R R3, SR_CgaCtaId ;  /* 0x0000000000037919 */ /* 0x000eee0000008800 */
[----:B------:R-:W4:Y:S01]  /*00f0*/  @P0 LDC R8, c[0x0][0x380] ;  /* 0x0000e000ff080b82 */ /* 0x000f220000000800 */
[----:B--2---:R-:W-:-:S06]  /*0100*/  @!P0 IMAD.WIDE R4, R9, 0x10, R4 ;  /* 0x0000001009048825 */ /* 0x004fcc00078e0204 */
[----:B-1----:R-:W2:Y:S01]  /*0110*/  @!P0 LDG.E.128 R4, desc[UR4][R4.64] ;  /* 0x0000000404048981 */ /* 0x002ea2000c1e1d00 */
[----:B------:R-:W-:Y:S01]  /*0120*/  MOV R0, 0x400 ;  /* 0x0000040000007802 */ /* 0x000fe20000000f00 */
[----:B----4-:R-:W-:Y:S01]  /*0130*/  @P0 IMAD.U32 R9, R9, 0x10, R8 ;  /* 0x0000001009090824 */ /* 0x010fe200078e0008 */
[----:B------:R-:W1:Y:S02]  /*0140*/  @P0 S2R R11, SR_SWINHI ;  /* 0x00000000000b0919 */ /* 0x000e640000002f00 */
[----:B---3--:R-:W-:-:S04]  /*0150*/  LEA R0, R3, R0, 0x18 ;  /* 0x0000000003007211 */ /* 0x008fc800078ec0ff */
[----:B------:R-:W-:Y:S02]  /*0160*/  @P0 MOV R2, R0 ;  /* 0x0000000000020202 */ /* 0x000fe40000000f00 */
[----:B-1----:R-:W-:Y:S01]  /*0170*/  @P0 MOV R3, R11 ;  /* 0x0000000b00030202 */ /* 0x002fe20000000f00 */
[C---:B------:R-:W-:Y:S02]  /*0180*/  @!P0 IMAD R0, R13.reuse, 0x10, R0 ;  /* 0x000000100d008824 */ /* 0x040fe400078e0200 */
[----:B------:R-:W-:-:S05]  /*0190*/  @P0 IMAD.U32 R2, R13, 0x10, R2 ;  /* 0x000000100d020824 */ /* 0x000fca00078e0002 */
[----:B------:R-:W-:Y:S01]  /*01a0*/  @!PT LDS RZ, [RZ] ;  /* 0x00000000fffff984 */ /* 0x000fe20000000800 */
[----:B------:R-:W-:Y:S01]  /*01b0*/  @!PT LDS RZ, [RZ] ;  /* 0x00000000fffff984 */ /* 0x000fe20000000800 */
[----:B------:R-:W-:Y:S01]  /*01c0*/  @!PT LDS RZ, [RZ] ;  /* 0x00000000fffff984 */ /* 0x000fe20000000800 */
[----:B------:R1:W-:Y:S04]  /*01d0*/  @P0 LDGSTS.E.128 [R2], [R9.U32] ;  /* 0x0000000009020fae */ /* 0x0003e8000b9208ff */
[----:B--2---:R1:W-:Y:S02]  /*01e0*/  @!P0 STS.128 [R0], R4 ;  /* 0x0000000400008388 */ /* 0x0043e40000000c00 */
.L_x_1:
[----:B------:R-:W-:Y:S05]  /*01f0*/  BSYNC.RECONVERGENT B0 ;  /* 0x0000000000007941 */ /* 0x000fea0003800200 */
.L_x_0:
[----:B------:R-:W0:Y:S01]  /*0200*/  LDGDEPBAR ;  /* 0x00000000000079af */ /* 0x000e220000000000 */
[----:B------:R-:W-:-:S04]  /*0210*/  DEPBAR.LE SB0, 0x0 ;  /* 0x000080000000791a */ /* 0x000fc80000000000 */
[----:B------:R-:W-:Y:S06]  /*0220*/  BAR.SYNC.DEFER_BLOCKING 0x0 ;  /* 0x0000000000007b1d */ /* 0x000fec0000010000 */
[----:B------:R-:W-:Y:S05]  /*0230*/  EXIT ;  /* 0x000000000000794d */ /* 0x000fea0003800000 */
.L_x_2:
[----:B------:R-:W-:-:S00]  /*0240*/  BRA `(.L_x_2) ;  /* 0xfffffffc00fc7947 */ /* 0x000fc0000383ffff */
[----:B------:R-:W-:-:S00]  /*0250*/  NOP ;  /* 0x0000000000007918 */ /* 0x000fc00000000000 */
        /* <DEDUP_REMOVED lines=10> */
.L_x_6:


//--------------------- .text._Z23global_to_shared_kernelIfEvPKT_ib --------------------------
	.section	.text._Z23global_to_shared_kernelIfEvPKT_ib,"ax",@progbits
	.align	128
        .global         _Z23global_to_shared_kernelIfEvPKT_ib
        .type           _Z23global_to_shared_kernelIfEvPKT_ib,@function
        .size           _Z23global_to_shared_kernelIfEvPKT_ib,(.L_x_7 - _Z23global_to_shared_kernelIfEvPKT_ib)
        .other          _Z23global_to_shared_kernelIfEvPKT_ib,@"STO_CUDA_ENTRY STV_DEFAULT"
_Z23global_to_shared_kernelIfEvPKT_ib:
.text._Z23global_to_shared_kernelIfEvPKT_ib:
[----:B------:R-:W-:Y:S01]  /*0000*/  LDC R1, c[0x0][0x37c] ;  /* 0x0000df00ff017b82 */ /* 0x000fe20000000800 */
[----:B------:R-:W0:Y:S07]  /*0010*/  S2R R11, SR_TID.X ;  /* 0x00000000000b7919 */ /* 0x000e2e0000002100 */
[----:B------:R-:W0:Y:S01]  /*0020*/  S2UR UR4, SR_CTAID.X ;  /* 0x00000000000479c3 */ /* 0x000e220000002500 */
[----:B------:R-:W1:Y:S01]  /*0030*/  LDCU UR5, c[0x0][0x388] ;  /* 0x00007100ff0577ac */ /* 0x000e620008000800 */
[----:B------:R-:W-:Y:S06]  /*0040*/  BSSY.RECONVERGENT B0, `(.L_x_3) ;  /* 0x000001b000007945 */ /* 0x000fec0003800200 */
[----:B------:R-:W0:Y:S02]  /*0050*/  LDC R0, c[0x0][0x360] ;  /* 0x0000d800ff007b82 */ /* 0x000e240000000800 */
[----:B0-----:R-:W-:-:S05]  /*0060*/  IMAD R7, R0, UR4, R11 ;  /* 0x0000000400077c24 */ /* 0x001fca000f8e020b */
[----:B-1----:R-:W-:-:S13]  /*0070*/  ISETP.GE.AND P0, PT, R7, UR5, PT ;  /* 0x0000000507007c0c */ /* 0x002fda000bf06270 */
[----:B------:R-:W-:Y:S05]  /*0080*/  @P0 BRA `(.L_x_4) ;  /* 0x0000000000580947 */ /* 0x000fea0003800000 */
[----:B------:R-:W0:Y:S02]  /*0090*/  LDCU.U8 UR4, c[0x0][0x38c] ;  /* 0x00007180ff0477ac */ /* 0x000e240008000000 */
[----:B0-----:R-:W-:-:S06]  /*00a0*/  UPRMT UR4, UR4, 0x8880, URZ ;  /* 0x0000888004047896 */ /* 0x001fcc00080000ff */
[----:B------:R-:W-:-:S05]  /*00b0*/  ISETP.NE.AND P0, PT, RZ, UR4, PT ;  /* 0x00000004ff007c0c */ /* 0x000fca000bf05270 */
[----:B------:R-:W0:Y:S08]  /*00c0*/  LDCU.64 UR4, c[0x0][0x358] ;  /* 0x00006b00ff0477ac */ /* 0x000e300008000a00 */
[----:B------:R-:W1:Y:S01]  /*00d0*/  @!P0 LDC.64 R4, c[0x0][0x380] ;  /* 0x0000e000ff048b82 */ /* 0x000e620000000a00 */
[----:B------:R-:W2:Y:S07]  /*00e0*/  S2R R3, SR_CgaCtaId ;  /* 0x0000000000037919 */ /* 0x000eae0000008800 */
[----:B------:R-:W3:Y:S01]  /*00f0*/  @P0 LDC R6, c[0x0][0x380] ;  /* 0x0000e000ff060b82 */ /* 0x000ee20000000800 */
[----:B-1----:R-:W-:-:S06]  /*0100*/  @!P0 IMAD.WIDE R4, R7, 0x4, R4 ;  /* 0x0000000407048825 */ /* 0x002fcc00078e0204 */
[----:B0-----:R-:W4:Y:S01]  /*0110*/  @!P0 LDG.E R4, desc[UR4][R4.64] ;  /* 0x0000000404048981 */ /* 0x001f22000c1e1900 */
[----:B------:R-:W-:Y:S01]  /*0120*/  MOV R0, 0x400 ;  /* 0x0000040000007802 */ /* 0x000fe20000000f00 */
[----:B---3--:R-:W-:Y:S01]  /*0130*/  @P0 IMAD.U32 R7, R7, 0x4, R6 ;  /* 0x0000000407070824 */ /* 0x008fe200078e0006 */
[----:B------:R-:W0:Y:S02]  /*0140*/  @P0 S2R R9, SR_SWINHI ;  /* 0x0000000000090919 */ /* 0x000e240000002f00 */
[----:B--2---:R-:W-:-:S04]  /*0150*/  LEA R0, R3, R0, 0x18 ;  /* 0x0000000003007211 */ /* 0x004fc800078ec0ff */
[----:B------:R-:W-:Y:S02]  /*0160*/  @P0 MOV R2, R0 ;  /* 0x0000000000020202 */ /* 0x000fe40000000f00 */
[----:B0-----:R-:W-:Y:S01]  /*0170*/  @P0 MOV R3, R9 ;  /* 0x0000000900030202 */ /* 0x001fe20000000f00 */
[C---:B------:R-:W-:Y:S02]  /*0180*/  @!P0 IMAD R3, R11.reuse, 0x4, R0 ;  /* 0x000000040b038824 */ /* 0x040fe400078e0200 */
[----:B------:R-:W-:-:S05]  /*0190*/  @P0 IMAD.U32 R2, R11, 0x4, R2 ;  /* 0x000000040b020824 */ /* 0x000fca00078e0002 */
[----:B------:R-:W-:Y:S01]  /*01a0*/  @!PT LDS RZ, [RZ] ;  /* 0x00000000fffff984 */ /* 0x000fe20000000800 */
[----:B------:R-:W-:Y:S01]  /*01b0*/  @!PT LDS RZ, [RZ] ;  /* 0x00000000fffff984 */ /* 0x000fe20000000800 */
[----:B------:R-:W-:Y:S01]  /*01c0*/  @!PT LDS RZ, [RZ] ;  /* 0x00000000fffff984 */ /* 0x000fe20000000800 */
[----:B------:R0:W-:Y:S04]  /*01d0*/  @P0 LDGSTS.E [R2], [R7.U32] ;  /* 0x0000000007020fae */ /* 0x0001e8000b9200ff */
[----:B----4-:R0:W-:Y:S02]  /*01e0*/  @!P0 STS [R3], R4 ;  /* 0x0000000403008388 */ /* 0x0101e40000000800 */
.L_x_4:
[----:B------:R-:W-:Y:S05]  /*01f0*/  BSYNC.RECONVERGENT B0 ;  /* 0x0000000000007941 */ /* 0x000fea0003800200 */
.L_x_3:
[----:B------:R-:W-:Y:S06]  /*0200*/  BAR.SYNC.DEFER_BLOCKING 0x0 ;  /* 0x0000000000007b1d */ /* 0x000fec0000010000 */
[----:B------:R-:W-:Y:S05]  /*0210*/  EXIT ;  /* 0x000000000000794d */ /* 0x000fea0003800000 */
.L_x_5:
        /* <DEDUP_REMOVED lines=14> */
.L_x_7:


//--------------------- .nv.shared._Z23global_to_shared_kernelI6float4EvPKT_ib --------------------------
	.section	.nv.shared._Z23global_to_shared_kernelI6float4EvPKT_ib,"aw",@nobits
	.sectionflags	@""
	.align	32
	.zero		1024


//--------------------- .nv.shared.reserved.0     --------------------------
	.section	.nv.shared.reserved.0,"aw",@nobits
	.weak		__nv_reservedSMEM_offset_0_alias
	.size		__nv_reservedSMEM_offset_0_alias, 0, 64
	.other		__nv_reservedSMEM_offset_0_alias,@"STO_CUDA_RESERVED_SHARED STV_DEFAULT"
__nv_reservedSMEM_offset_0_alias:
	.zero		0
	.zero		64


//--------------------- .nv.shared._Z23global_to_shared_kernelIfEvPKT_ib --------------------------
	.section	.nv.shared._Z23global_to_shared_kernelIfEvPKT_ib,"aw",@nobits
	.sectionflags	@""
	.align	32
	.zero		1024


//--------------------- .nv.constant0._Z23global_to_shared_kernelI6float4EvPKT_ib --------------------------
	.section	.nv.constant0._Z23global_to_shared_kernelI6float4EvPKT_ib,"a",@progbits
	.sectionflags	@""
	.align	4
.nv.constant0._Z23global_to_shared_kernelI6float4EvPKT_ib:
	.zero		909


//--------------------- .nv.constant0._Z23global_to_shared_kernelIfEvPKT_ib --------------------------
	.section	.nv.constant0._Z23global_to_shared_kernelIfEvPKT_ib,"a",@progbits
	.sectionflags	@""
	.align	4
.nv.constant0._Z23global_to_shared_kernelIfEvPKT_ib:
	.zero		909


//--------------------- SYMBOLS --------------------------

	.type		.nv.reservedSmem.offset0,@object
	.size		.nv.reservedSmem.offset0,0x4
	.type		.nv.reservedSmem.cap,@object
	.size		.nv.reservedSmem.cap,0x4
